//
// Generated by NVIDIA NVVM Compiler
//
// Compiler Build ID: CL-36424714
// Cuda compilation tools, release 13.0, V13.0.88
// Based on NVVM 20.0.0
//

.version 9.0
.target sm_100
.address_size 64

	// .globl	_Z13gather_kernelIfEvPT_PKmS1_iiiii

.visible .entry _Z13gather_kernelIfEvPT_PKmS1_iiiii(
	.param .u64 .ptr .align 1 _Z13gather_kernelIfEvPT_PKmS1_iiiii_param_0,
	.param .u64 .ptr .align 1 _Z13gather_kernelIfEvPT_PKmS1_iiiii_param_1,
	.param .u64 .ptr .align 1 _Z13gather_kernelIfEvPT_PKmS1_iiiii_param_2,
	.param .u32 _Z13gather_kernelIfEvPT_PKmS1_iiiii_param_3,
	.param .u32 _Z13gather_kernelIfEvPT_PKmS1_iiiii_param_4,
	.param .u32 _Z13gather_kernelIfEvPT_PKmS1_iiiii_param_5,
	.param .u32 _Z13gather_kernelIfEvPT_PKmS1_iiiii_param_6,
	.param .u32 _Z13gather_kernelIfEvPT_PKmS1_iiiii_param_7
)
{
	.reg .pred 	%p<17>;
	.reg .b32 	%r<65>;
	.reg .b32 	%f<13>;
	.reg .b64 	%rd<36>;

	ld.param.u64 	%rd9, [_Z13gather_kernelIfEvPT_PKmS1_iiiii_param_0];
	ld.param.u64 	%rd10, [_Z13gather_kernelIfEvPT_PKmS1_iiiii_param_1];
	ld.param.u64 	%rd11, [_Z13gather_kernelIfEvPT_PKmS1_iiiii_param_2];
	ld.param.u32 	%r40, [_Z13gather_kernelIfEvPT_PKmS1_iiiii_param_3];
	ld.param.u32 	%r36, [_Z13gather_kernelIfEvPT_PKmS1_iiiii_param_4];
	ld.param.u32 	%r37, [_Z13gather_kernelIfEvPT_PKmS1_iiiii_param_5];
	ld.param.u32 	%r38, [_Z13gather_kernelIfEvPT_PKmS1_iiiii_param_6];
	ld.param.u32 	%r39, [_Z13gather_kernelIfEvPT_PKmS1_iiiii_param_7];
	cvta.to.global.u64 	%rd1, %rd11;
	cvta.to.global.u64 	%rd2, %rd9;
	mov.u32 	%r41, %ctaid.x;
	mov.u32 	%r42, %ctaid.y;
	mov.u32 	%r43, %nctaid.x;
	mad.lo.s32 	%r1, %r42, %r43, %r41;
	setp.ge.s32 	%p1, %r1, %r40;
	mov.u32 	%r57, %tid.y;
	setp.ge.s32 	%p2, %r57, %r38;
	or.pred  	%p3, %p1, %p2;
	@%p3 bra 	$L__BB0_19;
	cvta.to.global.u64 	%rd12, %rd10;
	mul.wide.s32 	%rd13, %r1, 8;
	add.s64 	%rd3, %rd12, %rd13;
	mul.lo.s32 	%r3, %r39, %r1;
	div.s32 	%r4, %r36, %r38;
	mov.u32 	%r5, %tid.x;
	mov.u32 	%r6, %ntid.x;
	shl.b32 	%r7, %r6, 2;
	shl.b32 	%r8, %r5, 2;
	mov.u32 	%r9, %ntid.y;
	and.b32  	%r10, %r39, 3;
	or.b32  	%r11, %r8, %r10;
	sub.s32 	%r12, %r11, %r39;
	add.s64 	%rd4, %rd2, 8;
	add.s64 	%rd5, %rd1, 8;
$L__BB0_2:
	ld.global.u32 	%r44, [%rd3];
	mad.lo.s32 	%r45, %r57, %r37, %r44;
	mul.lo.s32 	%r14, %r45, %r39;
	mad.lo.s32 	%r15, %r4, %r57, %r3;
	shl.b32 	%r46, %r14, 2;
	cvt.u64.u32 	%rd14, %r46;
	add.s64 	%rd15, %rd9, %rd14;
	mul.wide.s32 	%rd16, %r15, 4;
	add.s64 	%rd17, %rd11, %rd16;
	or.b64  	%rd18, %rd15, %rd17;
	and.b64  	%rd19, %rd18, 15;
	setp.ne.s64 	%p4, %rd19, 0;
	@%p4 bra 	$L__BB0_15;
	setp.ge.s32 	%p7, %r8, %r39;
	@%p7 bra 	$L__BB0_18;
	mul.wide.s32 	%rd24, %r14, 4;
	add.s64 	%rd6, %rd2, %rd24;
	mov.b32 	%r58, 0;
	mov.u32 	%r59, %r8;
$L__BB0_5:
	sub.s32 	%r18, %r39, %r59;
	setp.gt.s32 	%p8, %r18, 3;
	@%p8 bra 	$L__BB0_20;
	setp.lt.s32 	%p9, %r18, 1;
	@%p9 bra 	$L__BB0_14;
	add.s32 	%r19, %r59, %r14;
	add.s32 	%r20, %r59, %r15;
	mul.lo.s32 	%r51, %r6, %r58;
	shl.b32 	%r52, %r51, 2;
	sub.s32 	%r21, %r39, %r52;
	sub.s32 	%r53, %r8, %r21;
	setp.gt.u32 	%p10, %r53, -4;
	mov.b32 	%r63, 0;
	@%p10 bra 	$L__BB0_10;
	sub.s32 	%r63, %r21, %r11;
	mad.lo.s32 	%r62, %r7, %r58, %r12;
	mov.u32 	%r60, %r20;
	mov.u32 	%r61, %r19;
$L__BB0_9:
	mul.wide.s32 	%rd25, %r61, 4;
	add.s64 	%rd26, %rd4, %rd25;
	mul.wide.s32 	%rd27, %r60, 4;
	add.s64 	%rd28, %rd5, %rd27;
	ld.global.f32 	%f2, [%rd26+-8];
	st.global.f32 	[%rd28+-8], %f2;
	ld.global.f32 	%f3, [%rd26+-4];
	st.global.f32 	[%rd28+-4], %f3;
	ld.global.f32 	%f4, [%rd26];
	st.global.f32 	[%rd28], %f4;
	ld.global.f32 	%f5, [%rd26+4];
	st.global.f32 	[%rd28+4], %f5;
	add.s32 	%r62, %r62, 4;
	add.s32 	%r61, %r61, 4;
	add.s32 	%r60, %r60, 4;
	setp.ne.s32 	%p11, %r62, 0;
	@%p11 bra 	$L__BB0_9;
$L__BB0_10:
	setp.eq.s32 	%p12, %r10, 0;
	@%p12 bra 	$L__BB0_14;
	setp.eq.s32 	%p13, %r10, 1;
	add.s32 	%r54, %r19, %r63;
	mul.wide.s32 	%rd29, %r54, 4;
	add.s64 	%rd7, %rd2, %rd29;
	ld.global.f32 	%f6, [%rd7];
	add.s32 	%r55, %r20, %r63;
	mul.wide.s32 	%rd30, %r55, 4;
	add.s64 	%rd8, %rd1, %rd30;
	st.global.f32 	[%rd8], %f6;
	@%p13 bra 	$L__BB0_14;
	setp.eq.s32 	%p14, %r10, 2;
	ld.global.f32 	%f7, [%rd7+4];
	st.global.f32 	[%rd8+4], %f7;
	@%p14 bra 	$L__BB0_14;
	ld.global.f32 	%f8, [%rd7+8];
	st.global.f32 	[%rd8+8], %f8;
$L__BB0_14:
	add.s32 	%r59, %r59, %r7;
	setp.lt.s32 	%p15, %r59, %r39;
	add.s32 	%r58, %r58, 1;
	@%p15 bra 	$L__BB0_5;
	bra.uni 	$L__BB0_18;
$L__BB0_15:
	setp.ge.s32 	%p5, %r5, %r39;
	@%p5 bra 	$L__BB0_18;
	mov.u32 	%r64, %r5;
$L__BB0_17:
	add.s32 	%r47, %r64, %r14;
	mul.wide.s32 	%rd20, %r47, 4;
	add.s64 	%rd21, %rd2, %rd20;
	ld.global.f32 	%f1, [%rd21];
	add.s32 	%r48, %r64, %r15;
	mul.wide.s32 	%rd22, %r48, 4;
	add.s64 	%rd23, %rd1, %rd22;
	st.global.f32 	[%rd23], %f1;
	add.s32 	%r64, %r64, %r6;
	setp.lt.s32 	%p6, %r64, %r39;
	@%p6 bra 	$L__BB0_17;
$L__BB0_18:
	add.s32 	%r57, %r57, %r9;
	setp.lt.s32 	%p16, %r57, %r38;
	@%p16 bra 	$L__BB0_2;
$L__BB0_19:
	ret;
$L__BB0_20:
	shr.u32 	%r56, %r59, 2;
	mul.wide.s32 	%rd31, %r15, 4;
	add.s64 	%rd32, %rd1, %rd31;
	mul.wide.u32 	%rd33, %r56, 16;
	add.s64 	%rd34, %rd32, %rd33;
	add.s64 	%rd35, %rd6, %rd33;
	ld.global.v4.f32 	{%f9, %f10, %f11, %f12}, [%rd35];
	st.global.v4.f32 	[%rd34], {%f9, %f10, %f11, %f12};
	bra.uni 	$L__BB0_14;

}
	// .globl	_Z13gather_kernelI6__halfEvPT_PKmS2_iiiii
.visible .entry _Z13gather_kernelI6__halfEvPT_PKmS2_iiiii(
	.param .u64 .ptr .align 1 _Z13gather_kernelI6__halfEvPT_PKmS2_iiiii_param_0,
	.param .u64 .ptr .align 1 _Z13gather_kernelI6__halfEvPT_PKmS2_iiiii_param_1,
	.param .u64 .ptr .align 1 _Z13gather_kernelI6__halfEvPT_PKmS2_iiiii_param_2,
	.param .u32 _Z13gather_kernelI6__halfEvPT_PKmS2_iiiii_param_3,
	.param .u32 _Z13gather_kernelI6__halfEvPT_PKmS2_iiiii_param_4,
	.param .u32 _Z13gather_kernelI6__halfEvPT_PKmS2_iiiii_param_5,
	.param .u32 _Z13gather_kernelI6__halfEvPT_PKmS2_iiiii_param_6,
	.param .u32 _Z13gather_kernelI6__halfEvPT_PKmS2_iiiii_param_7
)
{
	.reg .pred 	%p<13>;
	.reg .b16 	%rs<4>;
	.reg .b32 	%r<52>;
	.reg .b64 	%rd<33>;

	ld.param.u64 	%rd11, [_Z13gather_kernelI6__halfEvPT_PKmS2_iiiii_param_0];
	ld.param.u64 	%rd12, [_Z13gather_kernelI6__halfEvPT_PKmS2_iiiii_param_1];
	ld.param.u64 	%rd13, [_Z13gather_kernelI6__halfEvPT_PKmS2_iiiii_param_2];
	ld.param.u32 	%r31, [_Z13gather_kernelI6__halfEvPT_PKmS2_iiiii_param_3];
	ld.param.u32 	%r27, [_Z13gather_kernelI6__halfEvPT_PKmS2_iiiii_param_4];
	ld.param.u32 	%r28, [_Z13gather_kernelI6__halfEvPT_PKmS2_iiiii_param_5];
	ld.param.u32 	%r29, [_Z13gather_kernelI6__halfEvPT_PKmS2_iiiii_param_6];
	ld.param.u32 	%r30, [_Z13gather_kernelI6__halfEvPT_PKmS2_iiiii_param_7];
	cvta.to.global.u64 	%rd1, %rd13;
	cvta.to.global.u64 	%rd2, %rd11;
	mov.u32 	%r32, %ctaid.x;
	mov.u32 	%r33, %ctaid.y;
	mov.u32 	%r34, %nctaid.x;
	mad.lo.s32 	%r1, %r33, %r34, %r32;
	setp.ge.s32 	%p1, %r1, %r31;
	mov.u32 	%r46, %tid.y;
	setp.ge.s32 	%p2, %r46, %r29;
	or.pred  	%p3, %p1, %p2;
	@%p3 bra 	$L__BB1_14;
	cvta.to.global.u64 	%rd14, %rd12;
	mul.wide.s32 	%rd15, %r1, 8;
	add.s64 	%rd3, %rd14, %rd15;
	mul.lo.s32 	%r3, %r30, %r1;
	div.s32 	%r4, %r27, %r29;
	mov.u32 	%r5, %tid.x;
	mov.u32 	%r6, %ntid.x;
	shl.b32 	%r7, %r5, 1;
	mov.u32 	%r8, %ntid.y;
	or.b32  	%r9, %r7, 1;
	sub.s32 	%r10, %r9, %r30;
	not.b32 	%r35, %r7;
	add.s32 	%r11, %r35, %r30;
	mul.wide.u32 	%rd4, %r5, 4;
$L__BB1_2:
	ld.global.u32 	%r36, [%rd3];
	mad.lo.s32 	%r37, %r46, %r28, %r36;
	mul.lo.s32 	%r13, %r37, %r30;
	mad.lo.s32 	%r14, %r4, %r46, %r3;
	shl.b32 	%r38, %r13, 1;
	cvt.u64.u32 	%rd16, %r38;
	add.s64 	%rd17, %rd11, %rd16;
	mul.wide.s32 	%rd18, %r14, 2;
	add.s64 	%rd19, %rd13, %rd18;
	or.b64  	%rd20, %rd17, %rd19;
	and.b64  	%rd21, %rd20, 3;
	setp.ne.s64 	%p4, %rd21, 0;
	@%p4 bra 	$L__BB1_10;
	setp.ge.s32 	%p7, %r7, %r30;
	@%p7 bra 	$L__BB1_13;
	mul.wide.s32 	%rd26, %r14, 2;
	add.s64 	%rd5, %rd1, %rd26;
	mul.wide.s32 	%rd27, %r13, 2;
	add.s64 	%rd6, %rd2, %rd27;
	mov.u32 	%r47, %r9;
	mov.u64 	%rd32, %rd4;
	mov.u32 	%r48, %r11;
	mov.u32 	%r49, %r10;
	mov.u32 	%r50, %r7;
$L__BB1_5:
	add.s32 	%r19, %r48, 1;
	setp.gt.s32 	%p8, %r19, 1;
	@%p8 bra 	$L__BB1_15;
	setp.ne.s32 	%p9, %r19, 1;
	@%p9 bra 	$L__BB1_9;
	add.s64 	%rd8, %rd5, %rd32;
	add.s64 	%rd9, %rd6, %rd32;
	ld.global.u16 	%rs2, [%rd9];
	st.global.u16 	[%rd8], %rs2;
	add.s32 	%r41, %r49, -1;
	setp.gt.u32 	%p10, %r41, -4;
	@%p10 bra 	$L__BB1_9;
	ld.global.u16 	%rs3, [%rd9];
	st.global.u16 	[%rd8], %rs3;
$L__BB1_9:
	shl.b32 	%r45, %r6, 1;
	add.s32 	%r50, %r50, %r45;
	add.s32 	%r49, %r49, %r45;
	sub.s32 	%r48, %r48, %r45;
	mul.wide.u32 	%rd31, %r6, 4;
	add.s64 	%rd32, %rd32, %rd31;
	add.s32 	%r47, %r47, %r45;
	setp.lt.s32 	%p11, %r50, %r30;
	@%p11 bra 	$L__BB1_5;
	bra.uni 	$L__BB1_13;
$L__BB1_10:
	setp.ge.s32 	%p5, %r5, %r30;
	@%p5 bra 	$L__BB1_13;
	mov.u32 	%r51, %r5;
$L__BB1_12:
	add.s32 	%r39, %r51, %r14;
	mul.wide.s32 	%rd22, %r39, 2;
	add.s64 	%rd23, %rd1, %rd22;
	add.s32 	%r40, %r51, %r13;
	mul.wide.s32 	%rd24, %r40, 2;
	add.s64 	%rd25, %rd2, %rd24;
	ld.global.u16 	%rs1, [%rd25];
	st.global.u16 	[%rd23], %rs1;
	add.s32 	%r51, %r51, %r6;
	setp.lt.s32 	%p6, %r51, %r30;
	@%p6 bra 	$L__BB1_12;
$L__BB1_13:
	add.s32 	%r46, %r46, %r8;
	setp.lt.s32 	%p12, %r46, %r29;
	@%p12 bra 	$L__BB1_2;
$L__BB1_14:
	ret;
$L__BB1_15:
	add.s32 	%r42, %r47, -1;
	shr.u32 	%r43, %r42, 1;
	mul.wide.u32 	%rd28, %r43, 4;
	add.s64 	%rd29, %rd5, %rd28;
	add.s64 	%rd30, %rd6, %rd28;
	ld.global.u32 	%r44, [%rd30];
	st.global.u32 	[%rd29], %r44;
	bra.uni 	$L__BB1_9;

}


// ===== COMPILED SASS (sm_100) =====

	.target	sm_100

	.elftype	@"ET_EXEC"


//--------------------- .note.nv.tkinfo           --------------------------
	.section	.note.nv.tkinfo,"",@"SHT_NOTE"
	.sectionflags	@"SHF_NOTE_NV_TKINFO"
	.tkinfo
        /*0018*/ 	.word	0x00000002
        /*0030*/ 	.string	""
        /*0030*/ 	.string	"ptxas"
        /*0030*/ 	.string	"Cuda compilation tools, release 13.0, V13.0.88"
        /*0030*/ 	.string	"Build cuda_13.0.r13.0/compiler.36424714_0"
        /*0030*/ 	.string	"-arch sm_100 -m 64 "



//--------------------- .note.nv.cuinfo           --------------------------
	.section	.note.nv.cuinfo,"",@"SHT_NOTE"
	.sectionflags	@"SHF_NOTE_NV_CUINFO"
        /*0018*/ 	.short	0x0002
        /*001a*/ 	.short	0x0064
        /*001c*/ 	.short	0x0082
	.zero		2


//--------------------- .nv.info                  --------------------------
	.section	.nv.info,"",@"SHT_CUDA_INFO"
	.align	4


	//----- nvinfo : EIATTR_REGCOUNT
	.align		4
        /*0000*/ 	.byte	0x04, 0x2f
        /*0002*/ 	.short	(.L_1 - .L_0)
	.align		4
.L_0:
        /*0004*/ 	.word	index@(_Z13gather_kernelIfEvPT_PKmS1_iiiii)
        /*0008*/ 	.word	0x00000020


	//----- nvinfo : EIATTR_FRAME_SIZE
	.align		4
.L_1:
        /*000c*/ 	.byte	0x04, 0x11
        /*000e*/ 	.short	(.L_3 - .L_2)
	.align		4
.L_2:
        /*0010*/ 	.word	index@(_Z13gather_kernelIfEvPT_PKmS1_iiiii)
        /*0014*/ 	.word	0x00000000


	//----- nvinfo : EIATTR_REGCOUNT
	.align		4
.L_3:
        /*0018*/ 	.byte	0x04, 0x2f
        /*001a*/ 	.short	(.L_5 - .L_4)
	.align		4
.L_4:
        /*001c*/ 	.word	index@(_Z13gather_kernelI6__halfEvPT_PKmS2_iiiii)
        /*0020*/ 	.word	0x00000020


	//----- nvinfo : EIATTR_FRAME_SIZE
	.align		4
.L_5:
        /*0024*/ 	.byte	0x04, 0x11
        /*0026*/ 	.short	(.L_7 - .L_6)
	.align		4
.L_6:
        /*0028*/ 	.word	index@(_Z13gather_kernelI6__halfEvPT_PKmS2_iiiii)
        /*002c*/ 	.word	0x00000000


	//----- nvinfo : EIATTR_MIN_STACK_SIZE
	.align		4
.L_7:
        /*0030*/ 	.byte	0x04, 0x12
        /*0032*/ 	.short	(.L_9 - .L_8)
	.align		4
.L_8:
        /*0034*/ 	.word	index@(_Z13gather_kernelI6__halfEvPT_PKmS2_iiiii)
        /*0038*/ 	.word	0x00000000


	//----- nvinfo : EIATTR_MIN_STACK_SIZE
	.align		4
.L_9:
        /*003c*/ 	.byte	0x04, 0x12
        /*003e*/ 	.short	(.L_11 - .L_10)
	.align		4
.L_10:
        /*0040*/ 	.word	index@(_Z13gather_kernelIfEvPT_PKmS1_iiiii)
        /*0044*/ 	.word	0x00000000
.L_11:


//--------------------- .nv.compat                --------------------------
	.section	.nv.compat,"",@"SHT_CUDA_COMPAT_INFO"
	.align	4
        /*0000*/ 	.byte	0x02, 0x09, 0x00, 0x00, 0x02, 0x02, 0x01, 0x00, 0x02, 0x05, 0x05, 0x00, 0x03, 0x07, 0x01, 0x01
        /*0010*/ 	.byte	0x02, 0x03, 0x00, 0x00, 0x02, 0x06, 0x01, 0x00, 0x04, 0x0b, 0x08, 0x00, 0x09, 0x00, 0x00, 0x00
        /*0020*/ 	.byte	0x00, 0x00, 0x00, 0x00


//--------------------- .nv.info._Z13gather_kernelI6__halfEvPT_PKmS2_iiiii --------------------------
	.section	.nv.info._Z13gather_kernelI6__halfEvPT_PKmS2_iiiii,"",@"SHT_CUDA_INFO"
	.sectionflags	@""
	.align	4


	//----- nvinfo : EIATTR_CUDA_API_VERSION
	.align		4
        /*0000*/ 	.byte	0x04, 0x37
        /*0002*/ 	.short	(.L_13 - .L_12)
.L_12:
        /*0004*/ 	.word	0x00000082


	//----- nvinfo : EIATTR_KPARAM_INFO
	.align		4
.L_13:
        /*0008*/ 	.byte	0x04, 0x17
        /*000a*/ 	.short	(.L_15 - .L_14)
.L_14:
        /*000c*/ 	.word	0x00000000
        /*0010*/ 	.short	0x0007
        /*0012*/ 	.short	0x0028
        /*0014*/ 	.byte	0x00, 0xf0, 0x11, 0x00


	//----- nvinfo : EIATTR_KPARAM_INFO
	.align		4
.L_15:
        /*0018*/ 	.byte	0x04, 0x17
        /*001a*/ 	.short	(.L_17 - .L_16)
.L_16:
        /*001c*/ 	.word	0x00000000
        /*0020*/ 	.short	0x0006
        /*0022*/ 	.short	0x0024
        /*0024*/ 	.byte	0x00, 0xf0, 0x11, 0x00


	//----- nvinfo : EIATTR_KPARAM_INFO
	.align		4
.L_17:
        /*0028*/ 	.byte	0x04, 0x17
        /*002a*/ 	.short	(.L_19 - .L_18)
.L_18:
        /*002c*/ 	.word	0x00000000
        /*0030*/ 	.short	0x0005
        /*0032*/ 	.short	0x0020
        /*0034*/ 	.byte	0x00, 0xf0, 0x11, 0x00


	//----- nvinfo : EIATTR_KPARAM_INFO
	.align		4
.L_19:
        /*0038*/ 	.byte	0x04, 0x17
        /*003a*/ 	.short	(.L_21 - .L_20)
.L_20:
        /*003c*/ 	.word	0x00000000
        /*0040*/ 	.short	0x0004
        /*0042*/ 	.short	0x001c
        /*0044*/ 	.byte	0x00, 0xf0, 0x11, 0x00


	//----- nvinfo : EIATTR_KPARAM_INFO
	.align		4
.L_21:
        /*0048*/ 	.byte	0x04, 0x17
        /*004a*/ 	.short	(.L_23 - .L_22)
.L_22:
        /*004c*/ 	.word	0x00000000
        /*0050*/ 	.short	0x0003
        /*0052*/ 	.short	0x0018
        /*0054*/ 	.byte	0x00, 0xf0, 0x11, 0x00


	//----- nvinfo : EIATTR_KPARAM_INFO
	.align		4
.L_23:
        /*0058*/ 	.byte	0x04, 0x17
        /*005a*/ 	.short	(.L_25 - .L_24)
.L_24:
        /*005c*/ 	.word	0x00000000
        /*0060*/ 	.short	0x0002
        /*0062*/ 	.short	0x0010
        /*0064*/ 	.byte	0x00, 0xf5, 0x21, 0x00


	//----- nvinfo : EIATTR_KPARAM_INFO
	.align		4
.L_25:
        /*0068*/ 	.byte	0x04, 0x17
        /*006a*/ 	.short	(.L_27 - .L_26)
.L_26:
        /*006c*/ 	.word	0x00000000
        /*0070*/ 	.short	0x0001
        /*0072*/ 	.short	0x0008
        /*0074*/ 	.byte	0x00, 0xf5, 0x21, 0x00


	//----- nvinfo : EIATTR_KPARAM_INFO
	.align		4
.L_27:
        /*0078*/ 	.byte	0x04, 0x17
        /*007a*/ 	.short	(.L_29 - .L_28)
.L_28:
        /*007c*/ 	.word	0x00000000
        /*0080*/ 	.short	0x0000
        /*0082*/ 	.short	0x0000
        /*0084*/ 	.byte	0x00, 0xf5, 0x21, 0x00


	//----- nvinfo : EIATTR_SPARSE_MMA_MASK
	.align		4
.L_29:
        /*0088*/ 	.byte	0x03, 0x50
        /*008a*/ 	.short	0x0000


	//----- nvinfo : EIATTR_MAXREG_COUNT
	.align		4
        /*008c*/ 	.byte	0x03, 0x1b
        /*008e*/ 	.short	0x00ff


	//----- nvinfo : EIATTR_MERCURY_ISA_VERSION
	.align		4
        /*0090*/ 	.byte	0x03, 0x5f
        /*0092*/ 	.short	0x0101


	//----- nvinfo : EIATTR_VRC_CTA_INIT_COUNT
	.align		4
        /*0094*/ 	.byte	0x02, 0x4a
	.zero		1
	.zero		1


	//----- nvinfo : EIATTR_EXIT_INSTR_OFFSETS
	.align		4
        /*0098*/ 	.byte	0x04, 0x1c
        /*009a*/ 	.short	(.L_31 - .L_30)


	//   ....[0]....
.L_30:
        /*009c*/ 	.word	0x000000a0


	//   ....[1]....
        /*00a0*/ 	.word	0x000007c0


	//----- nvinfo : EIATTR_CRS_STACK_SIZE
	.align		4
.L_31:
        /*00a4*/ 	.byte	0x04, 0x1e
        /*00a6*/ 	.short	(.L_33 - .L_32)
.L_32:
        /*00a8*/ 	.word	0x00000000


	//----- nvinfo : EIATTR_CBANK_PARAM_SIZE
	.align		4
.L_33:
        /*00ac*/ 	.byte	0x03, 0x19
        /*00ae*/ 	.short	0x002c


	//----- nvinfo : EIATTR_PARAM_CBANK
	.align		4
        /*00b0*/ 	.byte	0x04, 0x0a
        /*00b2*/ 	.short	(.L_35 - .L_34)
	.align		4
.L_34:
        /*00b4*/ 	.word	index@(.nv.constant0._Z13gather_kernelI6__halfEvPT_PKmS2_iiiii)
        /*00b8*/ 	.short	0x0380
        /*00ba*/ 	.short	0x002c


	//----- nvinfo : EIATTR_SW_WAR
	.align		4
.L_35:
        /*00bc*/ 	.byte	0x04, 0x36
        /*00be*/ 	.short	(.L_37 - .L_36)
.L_36:
        /*00c0*/ 	.word	0x00000008
.L_37:


//--------------------- .nv.info._Z13gather_kernelIfEvPT_PKmS1_iiiii --------------------------
	.section	.nv.info._Z13gather_kernelIfEvPT_PKmS1_iiiii,"",@"SHT_CUDA_INFO"
	.sectionflags	@""
	.align	4


	//----- nvinfo : EIATTR_CUDA_API_VERSION
	.align		4
        /*0000*/ 	.byte	0x04, 0x37
        /*0002*/ 	.short	(.L_39 - .L_38)
.L_38:
        /*0004*/ 	.word	0x00000082


	//----- nvinfo : EIATTR_KPARAM_INFO
	.align		4
.L_39:
        /*0008*/ 	.byte	0x04, 0x17
        /*000a*/ 	.short	(.L_41 - .L_40)
.L_40:
        /*000c*/ 	.word	0x00000000
        /*0010*/ 	.short	0x0007
        /*0012*/ 	.short	0x0028
        /*0014*/ 	.byte	0x00, 0xf0, 0x11, 0x00


	//----- nvinfo : EIATTR_KPARAM_INFO
	.align		4
.L_41:
        /*0018*/ 	.byte	0x04, 0x17
        /*001a*/ 	.short	(.L_43 - .L_42)
.L_42:
        /*001c*/ 	.word	0x00000000
        /*0020*/ 	.short	0x0006
        /*0022*/ 	.short	0x0024
        /*0024*/ 	.byte	0x00, 0xf0, 0x11, 0x00


	//----- nvinfo : EIATTR_KPARAM_INFO
	.align		4
.L_43:
        /*0028*/ 	.byte	0x04, 0x17
        /*002a*/ 	.short	(.L_45 - .L_44)
.L_44:
        /*002c*/ 	.word	0x00000000
        /*0030*/ 	.short	0x0005
        /*0032*/ 	.short	0x0020
        /*0034*/ 	.byte	0x00, 0xf0, 0x11, 0x00


	//----- nvinfo : EIATTR_KPARAM_INFO
	.align		4
.L_45:
        /*0038*/ 	.byte	0x04, 0x17
        /*003a*/ 	.short	(.L_47 - .L_46)
.L_46:
        /*003c*/ 	.word	0x00000000
        /*0040*/ 	.short	0x0004
        /*0042*/ 	.short	0x001c
        /*0044*/ 	.byte	0x00, 0xf0, 0x11, 0x00


	//----- nvinfo : EIATTR_KPARAM_INFO
	.align		4
.L_47:
        /*0048*/ 	.byte	0x04, 0x17
        /*004a*/ 	.short	(.L_49 - .L_48)
.L_48:
        /*004c*/ 	.word	0x00000000
        /*0050*/ 	.short	0x0003
        /*0052*/ 	.short	0x0018
        /*0054*/ 	.byte	0x00, 0xf0, 0x11, 0x00


	//----- nvinfo : EIATTR_KPARAM_INFO
	.align		4
.L_49:
        /*0058*/ 	.byte	0x04, 0x17
        /*005a*/ 	.short	(.L_51 - .L_50)
.L_50:
        /*005c*/ 	.word	0x00000000
        /*0060*/ 	.short	0x0002
        /*0062*/ 	.short	0x0010
        /*0064*/ 	.byte	0x00, 0xf5, 0x21, 0x00


	//----- nvinfo : EIATTR_KPARAM_INFO
	.align		4
.L_51:
        /*0068*/ 	.byte	0x04, 0x17
        /*006a*/ 	.short	(.L_53 - .L_52)
.L_52:
        /*006c*/ 	.word	0x00000000
        /*0070*/ 	.short	0x0001
        /*0072*/ 	.short	0x0008
        /*0074*/ 	.byte	0x00, 0xf5, 0x21, 0x00


	//----- nvinfo : EIATTR_KPARAM_INFO
	.align		4
.L_53:
        /*0078*/ 	.byte	0x04, 0x17
        /*007a*/ 	.short	(.L_55 - .L_54)
.L_54:
        /*007c*/ 	.word	0x00000000
        /*0080*/ 	.short	0x0000
        /*0082*/ 	.short	0x0000
        /*0084*/ 	.byte	0x00, 0xf5, 0x21, 0x00


	//----- nvinfo : EIATTR_SPARSE_MMA_MASK
	.align		4
.L_55:
        /*0088*/ 	.byte	0x03, 0x50
        /*008a*/ 	.short	0x0000


	//----- nvinfo : EIATTR_MAXREG_COUNT
	.align		4
        /*008c*/ 	.byte	0x03, 0x1b
        /*008e*/ 	.short	0x00ff


	//----- nvinfo : EIATTR_MERCURY_ISA_VERSION
	.align		4
        /*0090*/ 	.byte	0x03, 0x5f
        /*0092*/ 	.short	0x0101


	//----- nvinfo : EIATTR_VRC_CTA_INIT_COUNT
	.align		4
        /*0094*/ 	.byte	0x02, 0x4a
	.zero		1
	.zero		1


	//----- nvinfo : EIATTR_EXIT_INSTR_OFFSETS
	.align		4
        /*0098*/ 	.byte	0x04, 0x1c
        /*009a*/ 	.short	(.L_57 - .L_56)


	//   ....[0]....
.L_56:
        /*009c*/ 	.word	0x000000b0


	//   ....[1]....
        /*00a0*/ 	.word	0x00000b60


	//----- nvinfo : EIATTR_CRS_STACK_SIZE
	.align		4
.L_57:
        /*00a4*/ 	.byte	0x04, 0x1e
        /*00a6*/ 	.short	(.L_59 - .L_58)
.L_58:
        /*00a8*/ 	.word	0x00000000


	//----- nvinfo : EIATTR_CBANK_PARAM_SIZE
	.align		4
.L_59:
        /*00ac*/ 	.byte	0x03, 0x19
        /*00ae*/ 	.short	0x002c


	//----- nvinfo : EIATTR_PARAM_CBANK
	.align		4
        /*00b0*/ 	.byte	0x04, 0x0a
        /*00b2*/ 	.short	(.L_61 - .L_60)
	.align		4
.L_60:
        /*00b4*/ 	.word	index@(.nv.constant0._Z13gather_kernelIfEvPT_PKmS1_iiiii)
        /*00b8*/ 	.short	0x0380
        /*00ba*/ 	.short	0x002c


	//----- nvinfo : EIATTR_SW_WAR
	.align		4
.L_61:
        /*00bc*/ 	.byte	0x04, 0x36
        /*00be*/ 	.short	(.L_63 - .L_62)
.L_62:
        /*00c0*/ 	.word	0x00000008
.L_63:


//--------------------- .nv.callgraph             --------------------------
	.section	.nv.callgraph,"",@"SHT_CUDA_CALLGRAPH"
	.align	4
	.sectionentsize	8
	.align		4
        /*0000*/ 	.word	0x00000000
	.align		4
        /*0004*/ 	.word	0xffffffff
	.align		4
        /*0008*/ 	.word	0x00000000
	.align		4
        /*000c*/ 	.word	0xfffffffe
	.align		4
        /*0010*/ 	.word	0x00000000
	.align		4
        /*0014*/ 	.word	0xfffffffd
	.align		4
        /*0018*/ 	.word	0x00000000
	.align		4
        /*001c*/ 	.word	0xfffffffc


//--------------------- .text._Z13gather_kernelI6__halfEvPT_PKmS2_iiiii --------------------------
	.section	.text._Z13gather_kernelI6__halfEvPT_PKmS2_iiiii,"ax",@progbits
	.align	128
        .global         _Z13gather_kernelI6__halfEvPT_PKmS2_iiiii
        .type           _Z13gather_kernelI6__halfEvPT_PKmS2_iiiii,@function
        .size           _Z13gather_kernelI6__halfEvPT_PKmS2_iiiii,(.L_x_27 - _Z13gather_kernelI6__halfEvPT_PKmS2_iiiii)
        .other          _Z13gather_kernelI6__halfEvPT_PKmS2_iiiii,@"STO_CUDA_ENTRY STV_DEFAULT"
_Z13gather_kernelI6__halfEvPT_PKmS2_iiiii:
.text._Z13gather_kernelI6__halfEvPT_PKmS2_iiiii:
[----:B------:R-:W-:Y:S01]  /*0000*/  LDC R1, c[0x0][0x37c] ;  /* 0x0000df00ff017b82 */ /* 0x000fe20000000800 */
[----:B------:R-:W0:Y:S07]  /*0010*/  S2R R5, SR_CTAID.Y ;  /* 0x0000000000057919 */ /* 0x000e2e0000002600 */
[----:B------:R-:W0:Y:S01]  /*0020*/  S2UR UR4, SR_CTAID.X ;  /* 0x00000000000479c3 */ /* 0x000e220000002500 */
[----:B------:R-:W1:Y:S01]  /*0030*/  LDCU UR5, c[0x0][0x398] ;  /* 0x00007300ff0577ac */ /* 0x000e620008000800 */
[----:B------:R-:W2:Y:S06]  /*0040*/  S2R R6, SR_TID.Y ;  /* 0x0000000000067919 */ /* 0x000eac0000002200 */
[----:B------:R-:W0:Y:S08]  /*0050*/  LDC R0, c[0x0][0x370] ;  /* 0x0000dc00ff007b82 */ /* 0x000e300000000800 */
[----:B------:R-:W2:Y:S01]  /*0060*/  LDC R7, c[0x0][0x3a4] ;  /* 0x0000e900ff077b82 */ /* 0x000ea20000000800 */
[----:B0-----:R-:W-:Y:S01]  /*0070*/  IMAD R5, R5, R0, UR4 ;  /* 0x0000000405057e24 */ /* 0x001fe2000f8e0200 */
[----:B--2---:R-:W-:-:S04]  /*0080*/  ISETP.GE.AND P0, PT, R6, R7, PT ;  /* 0x000000070600720c */ /* 0x004fc80003f06270 */
[----:B-1----:R-:W-:-:S13]  /*0090*/  ISETP.GE.OR P0, PT, R5, UR5, P0 ;  /* 0x0000000505007c0c */ /* 0x002fda0008706670 */
[----:B------:R-:W-:Y:S05]  /*00a0*/  @P0 EXIT ;  /* 0x000000000000094d */ /* 0x000fea0003800000 */
[----:B------:R-:W-:Y:S01]  /*00b0*/  IABS R9, R7 ;  /* 0x0000000700097213 */ /* 0x000fe20000000000 */
[----:B------:R-:W0:Y:S01]  /*00c0*/  LDC R8, c[0x0][0x39c] ;  /* 0x0000e700ff087b82 */ /* 0x000e220000000800 */
[----:B------:R-:W1:Y:S02]  /*00d0*/  LDCU UR5, c[0x0][0x3a8] ;  /* 0x00007500ff0577ac */ /* 0x000e640008000800 */
[----:B------:R-:W2:Y:S01]  /*00e0*/  I2F.RP R0, R9 ;  /* 0x0000000900007306 */ /* 0x000ea20000209400 */
[----:B------:R-:W3:Y:S01]  /*00f0*/  LDCU.64 UR6, c[0x0][0x358] ;  /* 0x00006b00ff0677ac */ /* 0x000ee20008000a00 */
[----:B------:R-:W4:Y:S06]  /*0100*/  LDCU UR10, c[0x0][0x3a8] ;  /* 0x00007500ff0a77ac */ /* 0x000f2c0008000800 */
[----:B--2---:R-:W2:Y:S02]  /*0110*/  MUFU.RCP R0, R0 ;  /* 0x0000000000007308 */ /* 0x004ea40000001000 */
[----:B--2---:R-:W-:-:S06]  /*0120*/  VIADD R2, R0, 0xffffffe ;  /* 0x0ffffffe00027836 */ /* 0x004fcc0000000000 */
[----:B------:R2:W5:Y:S02]  /*0130*/  F2I.FTZ.U32.TRUNC.NTZ R3, R2 ;  /* 0x0000000200037305 */ /* 0x000564000021f000 */
[----:B--2---:R-:W-:Y:S02]  /*0140*/  HFMA2 R2, -RZ, RZ, 0, 0 ;  /* 0x00000000ff027431 */ /* 0x004fe400000001ff */
[----:B-----5:R-:W-:-:S04]  /*0150*/  IMAD.MOV R4, RZ, RZ, -R3 ;  /* 0x000000ffff047224 */ /* 0x020fc800078e0a03 */
[----:B------:R-:W-:Y:S01]  /*0160*/  IMAD R11, R4, R9, RZ ;  /* 0x00000009040b7224 */ /* 0x000fe200078e02ff */
[----:B0-----:R-:W-:-:S03]  /*0170*/  IABS R4, R8 ;  /* 0x0000000800047213 */ /* 0x001fc60000000000 */
[----:B------:R-:W-:Y:S02]  /*0180*/  IMAD.HI.U32 R3, R3, R11, R2 ;  /* 0x0000000b03037227 */ /* 0x000fe400078e0002 */
[----:B------:R-:W0:Y:S04]  /*0190*/  LDC.64 R10, c[0x0][0x388] ;  /* 0x0000e200ff0a7b82 */ /* 0x000e280000000a00 */
[----:B------:R-:W-:-:S04]  /*01a0*/  IMAD.HI.U32 R3, R3, R4, RZ ;  /* 0x0000000403037227 */ /* 0x000fc800078e00ff */
[----:B------:R-:W-:-:S04]  /*01b0*/  IMAD.MOV R0, RZ, RZ, -R3 ;  /* 0x000000ffff007224 */ /* 0x000fc800078e0a03 */
[C---:B------:R-:W-:Y:S02]  /*01c0*/  IMAD R2, R9.reuse, R0, R4 ;  /* 0x0000000009027224 */ /* 0x040fe400078e0204 */
[----:B------:R-:W2:Y:S03]  /*01d0*/  S2R R0, SR_TID.X ;  /* 0x0000000000007919 */ /* 0x000ea60000002100 */
[----:B------:R-:W-:Y:S01]  /*01e0*/  ISETP.GT.U32.AND P2, PT, R9, R2, PT ;  /* 0x000000020900720c */ /* 0x000fe20003f44070 */
[----:B0-----:R-:W-:-:S04]  /*01f0*/  IMAD.WIDE R10, R5, 0x8, R10 ;  /* 0x00000008050a7825 */ /* 0x001fc800078e020a */
[----:B-1----:R-:W-:-:S08]  /*0200*/  IMAD R5, R5, UR5, RZ ;  /* 0x0000000505057c24 */ /* 0x002fd0000f8e02ff */
[----:B------:R-:W-:Y:S01]  /*0210*/  @!P2 IMAD.IADD R2, R2, 0x1, -R9 ;  /* 0x000000010202a824 */ /* 0x000fe200078e0a09 */
[----:B------:R-:W-:Y:S02]  /*0220*/  @!P2 IADD3 R3, PT, PT, R3, 0x1, RZ ;  /* 0x000000010303a810 */ /* 0x000fe40007ffe0ff */
[----:B------:R-:W-:Y:S02]  /*0230*/  ISETP.NE.AND P2, PT, R7, RZ, PT ;  /* 0x000000ff0700720c */ /* 0x000fe40003f45270 */
[----:B------:R-:W-:Y:S02]  /*0240*/  ISETP.GE.U32.AND P0, PT, R2, R9, PT ;  /* 0x000000090200720c */ /* 0x000fe40003f06070 */
[----:B------:R-:W-:-:S04]  /*0250*/  LOP3.LUT R2, R8, R7, RZ, 0x3c, !PT ;  /* 0x0000000708027212 */ /* 0x000fc800078e3cff */
[----:B------:R-:W-:Y:S02]  /*0260*/  ISETP.GE.AND P1, PT, R2, RZ, PT ;  /* 0x000000ff0200720c */ /* 0x000fe40003f26270 */
[----:B------:R-:W0:Y:S01]  /*0270*/  LDC R2, c[0x0][0x360] ;  /* 0x0000d800ff027b82 */ /* 0x000e220000000800 */
[----:B------:R-:W1:Y:S01]  /*0280*/  LDCU UR4, c[0x0][0x364] ;  /* 0x00006c80ff0477ac */ /* 0x000e620008000800 */
[C---:B--2---:R-:W-:Y:S01]  /*0290*/  SHF.L.U32 R4, R0.reuse, 0x1, RZ ;  /* 0x0000000100047819 */ /* 0x044fe200000006ff */
[----:B------:R-:W-:-:S03]  /*02a0*/  IMAD.WIDE.U32 R8, R0, 0x4, RZ ;  /* 0x0000000400087825 */ /* 0x000fc600078e00ff */
[----:B------:R-:W-:Y:S01]  /*02b0*/  LOP3.LUT R22, RZ, R4, RZ, 0x33, !PT ;  /* 0x00000004ff167212 */ /* 0x000fe200078e33ff */
[----:B------:R-:W-:-:S04]  /*02c0*/  @P0 VIADD R3, R3, 0x1 ;  /* 0x0000000103030836 */ /* 0x000fc80000000000 */
[----:B------:R-:W-:Y:S01]  /*02d0*/  @!P1 IMAD.MOV R3, RZ, RZ, -R3 ;  /* 0x000000ffff039224 */ /* 0x000fe200078e0a03 */
[----:B------:R-:W-:Y:S01]  /*02e0*/  @!P2 LOP3.LUT R3, RZ, R7, RZ, 0x33, !PT ;  /* 0x00000007ff03a212 */ /* 0x000fe200078e33ff */
[----:B------:R-:W-:Y:S02]  /*02f0*/  VIADD R7, R4, 0x1 ;  /* 0x0000000104077836 */ /* 0x000fe40000000000 */
[----:B------:R-:W-:-:S03]  /*0300*/  VIADD R22, R22, UR5 ;  /* 0x0000000516167c36 */ /* 0x000fc60008000000 */
[----:B---34-:R-:W-:-:S07]  /*0310*/  IADD3 R7, PT, PT, R7, -UR5, RZ ;  /* 0x8000000507077c10 */ /* 0x018fce000fffe0ff */
.L_x_9:
[----:B--2---:R-:W2:Y:S01]  /*0320*/  LDG.E R13, desc[UR6][R10.64] ;  /* 0x000000060a0d7981 */ /* 0x004ea2000c1e1900 */
[----:B---3--:R-:W3:Y:S01]  /*0330*/  LDC R23, c[0x0][0x3a8] ;  /* 0x0000ea00ff177b82 */ /* 0x008ee20000000800 */
[----:B------:R-:W2:Y:S01]  /*0340*/  LDCU.64 UR8, c[0x0][0x3a0] ;  /* 0x00007400ff0877ac */ /* 0x000ea20008000a00 */
[----:B------:R-:W-:Y:S01]  /*0350*/  IMAD R25, R3, R6, R5 ;  /* 0x0000000603197224 */ /* 0x000fe200078e0205 */
[----:B------:R-:W-:Y:S01]  /*0360*/  BSSY.RECONVERGENT B0, `(.L_x_0) ;  /* 0x0000044000007945 */ /* 0x000fe20003800200 */
[----:B----4-:R-:W4:Y:S04]  /*0370*/  LDCU UR5, c[0x0][0x380] ;  /* 0x00007000ff0577ac */ /* 0x010f280008000800 */
[----:B------:R-:W5:Y:S01]  /*0380*/  LDC.64 R14, c[0x0][0x390] ;  /* 0x0000e400ff0e7b82 */ /* 0x000f620000000a00 */
[C---:B--2---:R-:W-:Y:S01]  /*0390*/  IMAD R12, R6.reuse, UR8, R13 ;  /* 0x00000008060c7c24 */ /* 0x044fe2000f8e020d */
[----:B-1----:R-:W-:-:S03]  /*03a0*/  IADD3 R6, PT, PT, R6, UR4, RZ ;  /* 0x0000000406067c10 */ /* 0x002fc6000fffe0ff */
[----:B---3--:R-:W-:Y:S01]  /*03b0*/  IMAD R21, R12, R23, RZ ;  /* 0x000000170c157224 */ /* 0x008fe200078e02ff */
[----:B------:R-:W-:Y:S01]  /*03c0*/  ISETP.GE.AND P0, PT, R6, UR9, PT ;  /* 0x0000000906007c0c */ /* 0x000fe2000bf06270 */
[----:B-----5:R-:W-:-:S03]  /*03d0*/  IMAD.WIDE R12, R25, 0x2, R14 ;  /* 0x00000002190c7825 */ /* 0x020fc600078e020e */
[----:B----4-:R-:W-:-:S04]  /*03e0*/  LEA R17, R21, UR5, 0x1 ;  /* 0x0000000515117c11 */ /* 0x010fc8000f8e08ff */
[----:B------:R-:W-:-:S13]  /*03f0*/  LOP3.LUT P1, RZ, R17, 0x3, R12, 0xc8, !PT ;  /* 0x0000000311ff7812 */ /* 0x000fda000782c80c */
[----:B------:R-:W-:Y:S05]  /*0400*/  @P1 BRA `(.L_x_1) ;  /* 0x0000000000b01947 */ /* 0x000fea0003800000 */
[----:B------:R-:W-:Y:S01]  /*0410*/  ISETP.GE.AND P1, PT, R4, R23, PT ;  /* 0x000000170400720c */ /* 0x000fe20003f26270 */
[----:B------:R-:W-:-:S12]  /*0420*/  BSSY.RECONVERGENT B1, `(.L_x_2) ;  /* 0x0000029000017945 */ /* 0x000fd80003800200 */
[----:B------:R-:W-:Y:S05]  /*0430*/  @P1 BRA `(.L_x_3) ;  /* 0x00000000009c1947 */ /* 0x000fea0003800000 */
[----:B------:R-:W1:Y:S01]  /*0440*/  LDC.64 R14, c[0x0][0x380] ;  /* 0x0000e000ff0e7b82 */ /* 0x000e620000000a00 */
[----:B------:R-:W-:Y:S01]  /*0450*/  VIADD R23, R4, 0x1 ;  /* 0x0000000104177836 */ /* 0x000fe20000000000 */
[----:B------:R-:W-:Y:S01]  /*0460*/  MOV R25, R22 ;  /* 0x0000001600197202 */ /* 0x000fe20000000f00 */
[----:B------:R-:W-:Y:S01]  /*0470*/  IMAD.MOV.U32 R27, RZ, RZ, R7 ;  /* 0x000000ffff1b7224 */ /* 0x000fe200078e0007 */
[----:B------:R-:W-:Y:S01]  /*0480*/  MOV R29, R4 ;  /* 0x00000004001d7202 */ /* 0x000fe20000000f00 */
[----:B------:R-:W-:Y:S01]  /*0490*/  IMAD.MOV.U32 R16, RZ, RZ, R8 ;  /* 0x000000ffff107224 */ /* 0x000fe200078e0008 */
[----:B------:R-:W-:Y:S01]  /*04a0*/  MOV R17, R9 ;  /* 0x0000000900117202 */ /* 0x000fe20000000f00 */
[----:B-1----:R-:W-:-:S07]  /*04b0*/  IMAD.WIDE R14, R21, 0x2, R14 ;  /* 0x00000002150e7825 */ /* 0x002fce00078e020e */
.L_x_6:
[----:B--2---:R-:W-:-:S05]  /*04c0*/  VIADD R24, R25, 0x1 ;  /* 0x0000000119187836 */ /* 0x004fca0000000000 */
[----:B------:R-:W-:-:S13]  /*04d0*/  ISETP.GT.AND P1, PT, R24, 0x1, PT ;  /* 0x000000011800780c */ /* 0x000fda0003f24270 */
[----:B------:R-:W-:-:S04]  /*04e0*/  @P1 IADD3 R18, PT, PT, R23, -0x1, RZ ;  /* 0xffffffff17121810 */ /* 0x000fc80007ffe0ff */
[----:B-1-3--:R-:W-:-:S05]  /*04f0*/  @P1 SHF.R.U32.HI R21, RZ, 0x1, R18 ;  /* 0x00000001ff151819 */ /* 0x00afca0000011612 */
[----:B------:R-:W-:-:S06]  /*0500*/  @P1 IMAD.WIDE.U32 R18, R21, 0x4, R14 ;  /* 0x0000000415121825 */ /* 0x000fcc00078e000e */
[----:B------:R-:W2:Y:S01]  /*0510*/  @P1 LDG.E R19, desc[UR6][R18.64] ;  /* 0x0000000612131981 */ /* 0x000ea2000c1e1900 */
[----:B------:R-:W-:Y:S01]  /*0520*/  @P1 IMAD.WIDE.U32 R20, R21, 0x4, R12 ;  /* 0x0000000415141825 */ /* 0x000fe200078e000c */
[----:B------:R-:W-:Y:S04]  /*0530*/  BSSY.RECONVERGENT B2, `(.L_x_4) ;  /* 0x0000010000027945 */ /* 0x000fe80003800200 */
[----:B--2---:R1:W-:Y:S01]  /*0540*/  @P1 STG.E desc[UR6][R20.64], R19 ;  /* 0x0000001314001986 */ /* 0x0043e2000c101906 */
[----:B------:R-:W-:Y:S05]  /*0550*/  @P1 BRA `(.L_x_5) ;  /* 0x0000000000341947 */ /* 0x000fea0003800000 */
[----:B------:R-:W-:-:S13]  /*0560*/  ISETP.NE.AND P1, PT, R24, 0x1, PT ;  /* 0x000000011800780c */ /* 0x000fda0003f25270 */
[----:B------:R-:W-:Y:S05]  /*0570*/  @P1 BRA `(.L_x_5) ;  /* 0x00000000002c1947 */ /* 0x000fea0003800000 */
[----:B------:R-:W-:-:S05]  /*0580*/  IADD3 R18, P1, PT, R14, R16, RZ ;  /* 0x000000100e127210 */ /* 0x000fca0007f3e0ff */
[----:B-1----:R-:W-:-:S05]  /*0590*/  IMAD.X R19, R15, 0x1, R17, P1 ;  /* 0x000000010f137824 */ /* 0x002fca00008e0611 */
[----:B------:R-:W2:Y:S01]  /*05a0*/  LDG.E.U16 R24, desc[UR6][R18.64] ;  /* 0x0000000612187981 */ /* 0x000ea2000c1e1500 */
[----:B------:R-:W-:Y:S01]  /*05b0*/  IADD3 R20, P1, PT, R12, R16, RZ ;  /* 0x000000100c147210 */ /* 0x000fe20007f3e0ff */
[----:B------:R-:W-:-:S03]  /*05c0*/  VIADD R26, R27, 0xffffffff ;  /* 0xffffffff1b1a7836 */ /* 0x000fc60000000000 */
[----:B------:R-:W-:Y:S02]  /*05d0*/  IADD3.X R21, PT, PT, R13, R17, RZ, P1, !PT ;  /* 0x000000110d157210 */ /* 0x000fe40000ffe4ff */
[----:B------:R-:W-:-:S03]  /*05e0*/  ISETP.GT.U32.AND P1, PT, R26, -0x4, PT ;  /* 0xfffffffc1a00780c */ /* 0x000fc60003f24070 */
[----:B--2---:R2:W-:Y:S10]  /*05f0*/  STG.E.U16 desc[UR6][R20.64], R24 ;  /* 0x0000001814007986 */ /* 0x0045f4000c101506 */
[----:B------:R-:W-:Y:S05]  /*0600*/  @P1 BRA `(.L_x_5) ;  /* 0x0000000000081947 */ /* 0x000fea0003800000 */
[----:B------:R-:W3:Y:S04]  /*0610*/  LDG.E.U16 R19, desc[UR6][R18.64] ;  /* 0x0000000612137981 */ /* 0x000ee8000c1e1500 */
[----:B---3--:R3:W-:Y:S02]  /*0620*/  STG.E.U16 desc[UR6][R20.64], R19 ;  /* 0x0000001314007986 */ /* 0x0087e4000c101506 */
.L_x_5:
[----:B------:R-:W-:Y:S05]  /*0630*/  BSYNC.RECONVERGENT B2 ;  /* 0x0000000000027941 */ /* 0x000fea0003800200 */
.L_x_4:
[C---:B0-----:R-:W-:Y:S01]  /*0640*/  LEA R29, R2.reuse, R29, 0x1 ;  /* 0x0000001d021d7211 */ /* 0x041fe200078e08ff */
[C---:B------:R-:W-:Y:S01]  /*0650*/  IMAD R27, R2.reuse, 0x2, R27 ;  /* 0x00000002021b7824 */ /* 0x040fe200078e021b */
[C---:B------:R-:W-:Y:S01]  /*0660*/  LEA R23, R2.reuse, R23, 0x1 ;  /* 0x0000001702177211 */ /* 0x040fe200078e08ff */
[C---:B------:R-:W-:Y:S01]  /*0670*/  IMAD R25, R2.reuse, -0x2, R25 ;  /* 0xfffffffe02197824 */ /* 0x040fe200078e0219 */
[----:B------:R-:W-:Y:S01]  /*0680*/  ISETP.GE.AND P1, PT, R29, UR10, PT ;  /* 0x0000000a1d007c0c */ /* 0x000fe2000bf26270 */
[----:B------:R-:W-:-:S12]  /*0690*/  IMAD.WIDE.U32 R16, R2, 0x4, R16 ;  /* 0x0000000402107825 */ /* 0x000fd800078e0010 */
[----:B------:R-:W-:Y:S05]  /*06a0*/  @!P1 BRA `(.L_x_6) ;  /* 0xfffffffc00849947 */ /* 0x000fea000383ffff */
.L_x_3:
[----:B------:R-:W-:Y:S05]  /*06b0*/  BSYNC.RECONVERGENT B1 ;  /* 0x0000000000017941 */ /* 0x000fea0003800200 */
.L_x_2:
[----:B------:R-:W-:Y:S05]  /*06c0*/  BRA `(.L_x_7) ;  /* 0x0000000000347947 */ /* 0x000fea0003800000 */
.L_x_1:
[----:B------:R-:W-:-:S13]  /*06d0*/  ISETP.GE.AND P1, PT, R0, R23, PT ;  /* 0x000000170000720c */ /* 0x000fda0003f26270 */
[----:B------:R-:W-:Y:S05]  /*06e0*/  @P1 BRA `(.L_x_7) ;  /* 0x00000000002c1947 */ /* 0x000fea0003800000 */
[----:B------:R-:W1:Y:S01]  /*06f0*/  LDC.64 R12, c[0x0][0x380] ;  /* 0x0000e000ff0c7b82 */ /* 0x000e620000000a00 */
[----:B------:R-:W-:-:S07]  /*0700*/  IMAD.MOV.U32 R20, RZ, RZ, R0 ;  /* 0x000000ffff147224 */ /* 0x000fce00078e0000 */
.L_x_8:
[----:B----4-:R-:W-:-:S05]  /*0710*/  IADD3 R17, PT, PT, R21, R20, RZ ;  /* 0x0000001415117210 */ /* 0x010fca0007ffe0ff */
[----:B-1----:R-:W-:-:S06]  /*0720*/  IMAD.WIDE R16, R17, 0x2, R12 ;  /* 0x0000000211107825 */ /* 0x002fcc00078e020c */
[----:B------:R-:W2:Y:S01]  /*0730*/  LDG.E.U16 R17, desc[UR6][R16.64] ;  /* 0x0000000610117981 */ /* 0x000ea2000c1e1500 */
[----:B------:R-:W-:Y:S01]  /*0740*/  IMAD.IADD R19, R25, 0x1, R20 ;  /* 0x0000000119137824 */ /* 0x000fe200078e0214 */
[----:B0-----:R-:W-:-:S03]  /*0750*/  IADD3 R20, PT, PT, R2, R20, RZ ;  /* 0x0000001402147210 */ /* 0x001fc60007ffe0ff */
[----:B------:R-:W-:Y:S01]  /*0760*/  IMAD.WIDE R18, R19, 0x2, R14 ;  /* 0x0000000213127825 */ /* 0x000fe200078e020e */
[----:B------:R-:W-:-:S04]  /*0770*/  ISETP.GE.AND P1, PT, R20, R23, PT ;  /* 0x000000171400720c */ /* 0x000fc80003f26270 */
[----:B--2---:R4:W-:Y:S09]  /*0780*/  STG.E.U16 desc[UR6][R18.64], R17 ;  /* 0x0000001112007986 */ /* 0x0049f2000c101506 */
[----:B------:R-:W-:Y:S05]  /*0790*/  @!P1 BRA `(.L_x_8) ;  /* 0xfffffffc00dc9947 */ /* 0x000fea000383ffff */
.L_x_7:
[----:B------:R-:W-:Y:S05]  /*07a0*/  BSYNC.RECONVERGENT B0 ;  /* 0x0000000000007941 */ /* 0x000fea0003800200 */
.L_x_0:
[----:B------:R-:W-:Y:S05]  /*07b0*/  @!P0 BRA `(.L_x_9) ;  /* 0xfffffff800d88947 */ /* 0x000fea000383ffff */
[----:B------:R-:W-:Y:S05]  /*07c0*/  EXIT ;  /* 0x000000000000794d */ /* 0x000fea0003800000 */
.L_x_10:
[----:B------:R-:W-:-:S00]  /*07d0*/  BRA `(.L_x_10) ;  /* 0xfffffffc00fc7947 */ /* 0x000fc0000383ffff */
[----:B------:R-:W-:-:S00]  /*07e0*/  NOP ;  /* 0x0000000000007918 */ /* 0x000fc00000000000 */
        /* <DEDUP_REMOVED lines=9> */
.L_x_27:


//--------------------- .text._Z13gather_kernelIfEvPT_PKmS1_iiiii --------------------------
	.section	.text._Z13gather_kernelIfEvPT_PKmS1_iiiii,"ax",@progbits
	.align	128
        .global         _Z13gather_kernelIfEvPT_PKmS1_iiiii
        .type           _Z13gather_kernelIfEvPT_PKmS1_iiiii,@function
        .size           _Z13gather_kernelIfEvPT_PKmS1_iiiii,(.L_x_28 - _Z13gather_kernelIfEvPT_PKmS1_iiiii)
        .other          _Z13gather_kernelIfEvPT_PKmS1_iiiii,@"STO_CUDA_ENTRY STV_DEFAULT"
_Z13gather_kernelIfEvPT_PKmS1_iiiii:
.text._Z13gather_kernelIfEvPT_PKmS1_iiiii:
[----:B------:R-:W-:Y:S01]  /*0000*/  LDC R1, c[0x0][0x37c] ;  /* 0x0000df00ff017b82 */ /* 0x000fe20000000800 */
[----:B------:R-:W0:Y:S07]  /*0010*/  S2R R10, SR_TID.Y ;  /* 0x00000000000a7919 */ /* 0x000e2e0000002200 */
[----:B------:R-:W-:Y:S01]  /*0020*/  S2UR UR6, SR_CTAID.X ;  /* 0x00000000000679c3 */ /* 0x000fe20000002500 */
[----:B------:R-:W1:Y:S01]  /*0030*/  LDCU UR5, c[0x0][0x370] ;  /* 0x00006e00ff0577ac */ /* 0x000e620008000800 */
[----:B------:R-:W2:Y:S06]  /*0040*/  LDCU UR7, c[0x0][0x398] ;  /* 0x00007300ff0777ac */ /* 0x000eac0008000800 */
[----:B------:R-:W1:Y:S01]  /*0050*/  S2UR UR4, SR_CTAID.Y ;  /* 0x00000000000479c3 */ /* 0x000e620000002600 */
[----:B------:R-:W0:Y:S01]  /*0060*/  LDCU UR18, c[0x0][0x3a4] ;  /* 0x00007480ff1277ac */ /* 0x000e220008000800 */
[----:B--2---:R-:W-:Y:S01]  /*0070*/  IMAD.U32 R0, RZ, RZ, UR7 ;  /* 0x00000007ff007e24 */ /* 0x004fe2000f8e00ff */
[----:B0-----:R-:W-:Y:S01]  /*0080*/  ISETP.GE.AND P0, PT, R10, UR18, PT ;  /* 0x000000120a007c0c */ /* 0x001fe2000bf06270 */
[----:B-1----:R-:W-:-:S06]  /*0090*/  UIMAD UR6, UR4, UR5, UR6 ;  /* 0x00000005040672a4 */ /* 0x002fcc000f8e0206 */
[----:B------:R-:W-:-:S13]  /*00a0*/  ISETP.LE.OR P0, PT, R0, UR6, P0 ;  /* 0x0000000600007c0c */ /* 0x000fda0008703670 */
[----:B------:R-:W-:Y:S05]  /*00b0*/  @P0 EXIT ;  /* 0x000000000000094d */ /* 0x000fea0003800000 */
[----:B------:R-:W-:Y:S01]  /*00c0*/  IMAD.U32 R0, RZ, RZ, UR18 ;  /* 0x00000012ff007e24 */ /* 0x000fe2000f8e00ff */
[----:B------:R-:W0:Y:S01]  /*00d0*/  LDC R4, c[0x0][0x39c] ;  /* 0x0000e700ff047b82 */ /* 0x000e220000000800 */
[----:B------:R-:W1:Y:S01]  /*00e0*/  LDCU.64 UR10, c[0x0][0x380] ;  /* 0x00007000ff0a77ac */ /* 0x000e620008000a00 */
[----:B------:R-:W-:Y:S02]  /*00f0*/  BSSY.RECONVERGENT B0, `(.L_x_11) ;  /* 0x00000a6000007945 */ /* 0x000fe40003800200 */
[----:B------:R-:W-:Y:S01]  /*0100*/  IABS R5, R0 ;  /* 0x0000000000057213 */ /* 0x000fe20000000000 */
[----:B------:R-:W2:Y:S03]  /*0110*/  LDCU UR19, c[0x0][0x3a8] ;  /* 0x00007500ff1377ac */ /* 0x000ea60008000800 */
[----:B------:R-:W3:Y:S01]  /*0120*/  I2F.RP R0, R5 ;  /* 0x0000000500007306 */ /* 0x000ee20000209400 */
[----:B------:R-:W4:Y:S01]  /*0130*/  LDCU UR16, c[0x0][0x360] ;  /* 0x00006c00ff1077ac */ /* 0x000f220008000800 */
[----:B------:R-:W0:Y:S01]  /*0140*/  LDCU.64 UR14, c[0x0][0x358] ;  /* 0x00006b00ff0e77ac */ /* 0x000e220008000a00 */
[----:B------:R-:W0:Y:S01]  /*0150*/  LDCU UR17, c[0x0][0x364] ;  /* 0x00006c80ff1177ac */ /* 0x000e220008000800 */
[----:B-1----:R-:W-:-:S04]  /*0160*/  UIADD3 UR10, UP1, UPT, UR10, 0x8, URZ ;  /* 0x000000080a0a7890 */ /* 0x002fc8000ff3e0ff */
[----:B---3--:R-:W1:Y:S01]  /*0170*/  MUFU.RCP R0, R0 ;  /* 0x0000000000007308 */ /* 0x008e620000001000 */
[----:B0-----:R-:W-:Y:S01]  /*0180*/  IABS R8, R4 ;  /* 0x0000000400087213 */ /* 0x001fe20000000000 */
[----:B------:R-:W-:Y:S01]  /*0190*/  UIADD3.X UR11, UPT, UPT, URZ, UR11, URZ, UP1, !UPT ;  /* 0x0000000bff0b7290 */ /* 0x000fe20008ffe4ff */
[----:B--2---:R-:W-:Y:S01]  /*01a0*/  IMAD.U32 R9, RZ, RZ, UR19 ;  /* 0x00000013ff097e24 */ /* 0x004fe2000f8e00ff */
[----:B----4-:R-:W-:Y:S02]  /*01b0*/  USHF.L.U32 UR12, UR16, 0x2, URZ ;  /* 0x00000002100c7899 */ /* 0x010fe400080006ff */
[----:B------:R-:W-:Y:S01]  /*01c0*/  ULOP3.LUT UR13, UR19, 0x3, URZ, 0xc0, !UPT ;  /* 0x00000003130d7892 */ /* 0x000fe2000f8ec0ff */
[----:B-1----:R-:W-:Y:S02]  /*01d0*/  IADD3 R2, PT, PT, R0, 0xffffffe, RZ ;  /* 0x0ffffffe00027810 */ /* 0x002fe40007ffe0ff */
[----:B------:R-:W0:Y:S02]  /*01e0*/  S2R R0, SR_TID.X ;  /* 0x0000000000007919 */ /* 0x000e240000002100 */
[----:B------:R1:W2:Y:S02]  /*01f0*/  F2I.FTZ.U32.TRUNC.NTZ R3, R2 ;  /* 0x0000000200037305 */ /* 0x0002a4000021f000 */
[----:B-1----:R-:W-:-:S05]  /*0200*/  IMAD.MOV.U32 R2, RZ, RZ, RZ ;  /* 0x000000ffff027224 */ /* 0x002fca00078e00ff */
[----:B------:R-:W-:Y:S01]  /*0210*/  R2UR UR4, R2 ;  /* 0x00000000020472ca */ /* 0x000fe200000e0000 */
[----:B--2---:R-:W-:Y:S01]  /*0220*/  IMAD.MOV R6, RZ, RZ, -R3 ;  /* 0x000000ffff067224 */ /* 0x004fe200078e0a03 */
[----:B------:R-:W-:-:S03]  /*0230*/  R2UR UR5, R3 ;  /* 0x00000000030572ca */ /* 0x000fc600000e0000 */
[----:B------:R-:W-:Y:S01]  /*0240*/  IMAD R7, R6, R5, RZ ;  /* 0x0000000506077224 */ /* 0x000fe200078e02ff */
[----:B------:R-:W-:-:S04]  /*0250*/  MOV R6, R8 ;  /* 0x0000000800067202 */ /* 0x000fc80000000f00 */
[----:B------:R-:W-:-:S05]  /*0260*/  R2UR UR8, R6 ;  /* 0x00000000060872ca */ /* 0x000fca00000e0000 */
[----:B------:R-:W-:Y:S01]  /*0270*/  IMAD.HI.U32 R7, R3, R7, UR4 ;  /* 0x0000000403077e27 */ /* 0x000fe2000f8e0007 */
[----:B0-----:R-:W-:-:S04]  /*0280*/  SHF.L.U32 R8, R0, 0x2, RZ ;  /* 0x0000000200087819 */ /* 0x001fc800000006ff */
[----:B------:R-:W-:Y:S02]  /*0290*/  R2UR UR4, R7 ;  /* 0x00000000070472ca */ /* 0x000fe400000e0000 */
[----:B------:R-:W-:-:S05]  /*02a0*/  LOP3.LUT R9, R8, 0x3, R9, 0xf8, !PT ;  /* 0x0000000308097812 */ /* 0x000fca00078ef809 */
[----:B------:R-:W-:-:S06]  /*02b0*/  VIADD R11, R9, -UR19 ;  /* 0x80000013090b7c36 */ /* 0x000fcc0008000000 */
[----:B------:R-:W-:-:S07]  /*02c0*/  UIMAD.WIDE.U32 UR4, UR4, UR8, URZ ;  /* 0x00000008040472a5 */ /* 0x000fce000f8e00ff */
[----:B------:R-:W-:Y:S02]  /*02d0*/  UMOV UR7, UR5 ;  /* 0x0000000500077c82 */ /* 0x000fe40008000000 */
[----:B------:R-:W-:Y:S02]  /*02e0*/  IMAD R2, RZ, RZ, -UR7 ;  /* 0x80000007ff027e24 */ /* 0x000fe4000f8e02ff */
[----:B------:R-:W0:Y:S02]  /*02f0*/  LDCU.64 UR4, c[0x0][0x388] ;  /* 0x00007100ff0477ac */ /* 0x000e240008000a00 */
[C---:B------:R-:W-:Y:S01]  /*0300*/  IMAD R2, R5.reuse, R2, UR8 ;  /* 0x0000000805027e24 */ /* 0x040fe2000f8e0202 */
[----:B------:R-:W1:Y:S04]  /*0310*/  LDCU.64 UR8, c[0x0][0x390] ;  /* 0x00007200ff0877ac */ /* 0x000e680008000a00 */
[----:B------:R-:W-:Y:S01]  /*0320*/  ISETP.GT.U32.AND P0, PT, R5, R2, PT ;  /* 0x000000020500720c */ /* 0x000fe20003f04070 */
[----:B0-----:R-:W-:-:S12]  /*0330*/  UIMAD.WIDE UR4, UR6, 0x8, UR4 ;  /* 0x00000008060478a5 */ /* 0x001fd8000f8e0204 */
[----:B------:R-:W-:Y:S01]  /*0340*/  VOTEU.ANY UP0, P0 ;  /* 0x0000000000ff7886 */ /* 0x000fe20000000100 */
[----:B------:R-:W-:Y:S01]  /*0350*/  PLOP3.LUT P0, PT, PT, PT, UP0, 0x80, 0x8 ;  /* 0x000000000008781c */ /* 0x000fe20003f0f008 */
[----:B-1----:R-:W-:Y:S02]  /*0360*/  UIADD3 UR8, UP2, UPT, UR8, 0x8, URZ ;  /* 0x0000000808087890 */ /* 0x002fe4000ff5e0ff */
[----:B------:R-:W-:Y:S02]  /*0370*/  UIMAD UR6, UR6, UR19, URZ ;  /* 0x00000013060672a4 */ /* 0x000fe4000f8e02ff */
[----:B------:R-:W-:Y:S02]  /*0380*/  @!UP0 UIADD3 UR7, UPT, UPT, UR7, 0x1, URZ ;  /* 0x0000000107078890 */ /* 0x000fe4000fffe0ff */
[----:B------:R-:W-:Y:S02]  /*0390*/  UISETP.NE.AND UP0, UPT, UR18, URZ, UPT ;  /* 0x000000ff1200728c */ /* 0x000fe4000bf05270 */
[----:B------:R-:W-:-:S04]  /*03a0*/  UIADD3.X UR9, UPT, UPT, URZ, UR9, URZ, UP2, !UPT ;  /* 0x00000009ff097290 */ /* 0x000fc800097fe4ff */
[----:B------:R-:W-:-:S05]  /*03b0*/  @!P0 IMAD.IADD R2, R2, 0x1, -R5 ;  /* 0x0000000102028824 */ /* 0x000fca00078e0a05 */
[----:B------:R-:W-:Y:S02]  /*03c0*/  ISETP.GE.U32.AND P0, PT, R2, R5, PT ;  /* 0x000000050200720c */ /* 0x000fe40003f06070 */
[----:B------:R-:W-:-:S04]  /*03d0*/  LOP3.LUT R2, R4, UR18, RZ, 0x3c, !PT ;  /* 0x0000001204027c12 */ /* 0x000fc8000f8e3cff */
[----:B------:R-:W-:-:S07]  /*03e0*/  ISETP.GE.AND P1, PT, R2, RZ, PT ;  /* 0x000000ff0200720c */ /* 0x000fce0003f26270 */
[----:B------:R-:W-:-:S05]  /*03f0*/  VOTEU.ANY UP1, P0 ;  /* 0x0000000000ff7886 */ /* 0x000fca0000020100 */
[----:B------:R-:W-:Y:S01]  /*0400*/  @UP1 UIADD3 UR7, UPT, UPT, UR7, 0x1, URZ ;  /* 0x0000000107071890 */ /* 0x000fe2000fffe0ff */
[----:B------:R-:W-:-:S05]  /*0410*/  VOTEU.ANY UP1, P1 ;  /* 0x0000000000ff7886 */ /* 0x000fca0000820100 */
[----:B------:R-:W-:Y:S02]  /*0420*/  @!UP1 UIADD3 UR7, UPT, UPT, -UR7, URZ, URZ ;  /* 0x000000ff07079290 */ /* 0x000fe4000fffe1ff */
[----:B------:R-:W-:-:S12]  /*0430*/  @!UP0 ULOP3.LUT UR7, URZ, UR18, URZ, 0x33, !UPT ;  /* 0x00000012ff078292 */ /* 0x000fd8000f8e33ff */
.L_x_25:
[----:B0--3--:R-:W-:Y:S01]  /*0440*/  IMAD.U32 R5, RZ, RZ, UR5 ;  /* 0x00000005ff057e24 */ /* 0x009fe2000f8e00ff */
[----:B------:R-:W-:Y:S01]  /*0450*/  MOV R4, UR4 ;  /* 0x0000000400047c02 */ /* 0x000fe20008000f00 */
[----:B--2---:R-:W0:Y:S01]  /*0460*/  LDC R17, c[0x0][0x3a8] ;  /* 0x0000ea00ff117b82 */ /* 0x004e220000000800 */
[----:B-1----:R-:W1:Y:S03]  /*0470*/  LDCU.64 UR18, c[0x0][0x3a0] ;  /* 0x00007400ff1277ac */ /* 0x002e660008000a00 */
[----:B------:R-:W1:Y:S01]  /*0480*/  LDG.E R5, desc[UR14][R4.64] ;  /* 0x0000000e04057981 */ /* 0x000e62000c1e1900 */
[----:B------:R-:W2:Y:S01]  /*0490*/  LDCU UR20, c[0x0][0x380] ;  /* 0x00007000ff1477ac */ /* 0x000ea20008000800 */
[----:B----4-:R-:W-:Y:S01]  /*04a0*/  IMAD.U32 R7, RZ, RZ, UR7 ;  /* 0x00000007ff077e24 */ /* 0x010fe2000f8e00ff */
[----:B------:R-:W-:Y:S01]  /*04b0*/  BSSY.RECONVERGENT B1, `(.L_x_12) ;  /* 0x0000068000017945 */ /* 0x000fe20003800200 */
[----:B------:R-:W3:Y:S02]  /*04c0*/  LDC.64 R2, c[0x0][0x390] ;  /* 0x0000e400ff027b82 */ /* 0x000ee40000000a00 */
[----:B------:R-:W-:-:S05]  /*04d0*/  IMAD R12, R10, R7, UR6 ;  /* 0x000000060a0c7e24 */ /* 0x000fca000f8e0207 */
[----:B---3--:R-:W-:Y:S01]  /*04e0*/  LEA R6, R12, R2, 0x2 ;  /* 0x000000020c067211 */ /* 0x008fe200078e10ff */
[C---:B-1----:R-:W-:Y:S02]  /*04f0*/  IMAD R13, R10.reuse, UR18, R5 ;  /* 0x000000120a0d7c24 */ /* 0x042fe4000f8e0205 */
[----:B------:R-:W-:Y:S02]  /*0500*/  VIADD R10, R10, UR17 ;  /* 0x000000110a0a7c36 */ /* 0x000fe40008000000 */
[----:B0-----:R-:W-:-:S03]  /*0510*/  IMAD R13, R13, R17, RZ ;  /* 0x000000110d0d7224 */ /* 0x001fc600078e02ff */
[----:B------:R-:W-:Y:S02]  /*0520*/  ISETP.GE.AND P0, PT, R10, UR19, PT ;  /* 0x000000130a007c0c */ /* 0x000fe4000bf06270 */
[----:B--2---:R-:W-:-:S04]  /*0530*/  LEA R5, R13, UR20, 0x2 ;  /* 0x000000140d057c11 */ /* 0x004fc8000f8e10ff */
[----:B------:R-:W-:-:S13]  /*0540*/  LOP3.LUT P1, RZ, R5, 0xf, R6, 0xc8, !PT ;  /* 0x0000000f05ff7812 */ /* 0x000fda000782c806 */
[----:B------:R-:W-:Y:S05]  /*0550*/  @P1 BRA `(.L_x_13) ;  /* 0x0000000400401947 */ /* 0x000fea0003800000 */
[----:B------:R-:W-:Y:S01]  /*0560*/  ISETP.GE.AND P1, PT, R8, R17, PT ;  /* 0x000000110800720c */ /* 0x000fe20003f26270 */
[----:B------:R-:W-:-:S12]  /*0570*/  BSSY.RECONVERGENT B2, `(.L_x_14) ;  /* 0x000004d000027945 */ /* 0x000fd80003800200 */
[----:B------:R-:W-:Y:S05]  /*0580*/  @P1 BRA `(.L_x_15) ;  /* 0x00000004002c1947 */ /* 0x000fea0003800000 */
[----:B------:R-:W0:Y:S01]  /*0590*/  LDC.64 R2, c[0x0][0x380] ;  /* 0x0000e000ff027b82 */ /* 0x000e220000000a00 */
[----:B------:R-:W-:Y:S02]  /*05a0*/  HFMA2 R14, -RZ, RZ, 0, 0 ;  /* 0x00000000ff0e7431 */ /* 0x000fe400000001ff */
[----:B------:R-:W-:Y:S02]  /*05b0*/  IMAD.MOV.U32 R15, RZ, RZ, R8 ;  /* 0x000000ffff0f7224 */ /* 0x000fe400078e0008 */
[----:B0-----:R-:W-:-:S07]  /*05c0*/  IMAD.WIDE R2, R13, 0x4, R2 ;  /* 0x000000040d027825 */ /* 0x001fce00078e0202 */
.L_x_22:
[----:B0-----:R-:W0:Y:S01]  /*05d0*/  LDC R16, c[0x0][0x3a8] ;  /* 0x0000ea00ff107b82 */ /* 0x001e220000000800 */
[----:B------:R-:W-:Y:S01]  /*05e0*/  BSSY.RECONVERGENT B3, `(.L_x_16) ;  /* 0x0000041000037945 */ /* 0x000fe20003800200 */
[----:B0-----:R-:W-:-:S04]  /*05f0*/  IADD3 R4, PT, PT, -R15, R16, RZ ;  /* 0x000000100f047210 */ /* 0x001fc80007ffe1ff */
[----:B------:R-:W-:-:S13]  /*0600*/  ISETP.GT.AND P1, PT, R4, 0x3, PT ;  /* 0x000000030400780c */ /* 0x000fda0003f24270 */
[----:B-123--:R-:W-:Y:S05]  /*0610*/  @!P1 BRA `(.L_x_17) ;  /* 0x0000000000209947 */ /* 0x00efea0003800000 */
[----:B------:R-:W-:Y:S01]  /*0620*/  SHF.R.U32.HI R17, RZ, 0x2, R15 ;  /* 0x00000002ff117819 */ /* 0x000fe2000001160f */
[----:B------:R-:W0:Y:S04]  /*0630*/  LDC.64 R18, c[0x0][0x390] ;  /* 0x0000e400ff127b82 */ /* 0x000e280000000a00 */
[----:B------:R-:W-:-:S06]  /*0640*/  IMAD.WIDE.U32 R4, R17, 0x10, R2 ;  /* 0x0000001011047825 */ /* 0x000fcc00078e0002 */
[----:B------:R-:W2:Y:S01]  /*0650*/  LDG.E.128 R4, desc[UR14][R4.64] ;  /* 0x0000000e04047981 */ /* 0x000ea2000c1e1d00 */
[----:B0-----:R-:W-:-:S04]  /*0660*/  IMAD.WIDE R18, R12, 0x4, R18 ;  /* 0x000000040c127825 */ /* 0x001fc800078e0212 */
[----:B------:R-:W-:-:S05]  /*0670*/  IMAD.WIDE.U32 R18, R17, 0x10, R18 ;  /* 0x0000001011127825 */ /* 0x000fca00078e0012 */
[----:B--2---:R0:W-:Y:S01]  /*0680*/  STG.E.128 desc[UR14][R18.64], R4 ;  /* 0x0000000412007986 */ /* 0x0041e2000c101d0e */
[----:B------:R-:W-:Y:S05]  /*0690*/  BRA `(.L_x_18) ;  /* 0x0000000000d47947 */ /* 0x000fea0003800000 */
.L_x_17:
[----:B------:R-:W-:-:S13]  /*06a0*/  ISETP.GE.AND P1, PT, R4, 0x1, PT ;  /* 0x000000010400780c */ /* 0x000fda0003f26270 */
[----:B------:R-:W-:Y:S05]  /*06b0*/  @!P1 BRA `(.L_x_18) ;  /* 0x0000000000cc9947 */ /* 0x000fea0003800000 */
[----:B------:R-:W-:Y:S01]  /*06c0*/  IMAD R5, R14, UR16, RZ ;  /* 0x000000100e057c24 */ /* 0x000fe2000f8e02ff */
[----:B------:R-:W-:Y:S01]  /*06d0*/  BSSY.RECONVERGENT B4, `(.L_x_19) ;  /* 0x000001f000047945 */ /* 0x000fe20003800200 */
[----:B------:R-:W-:Y:S01]  /*06e0*/  IADD3 R20, PT, PT, R13, R15, RZ ;  /* 0x0000000f0d147210 */ /* 0x000fe20007ffe0ff */
[----:B------:R-:W-:Y:S01]  /*06f0*/  IMAD.IADD R18, R12, 0x1, R15 ;  /* 0x000000010c127824 */ /* 0x000fe200078e020f */
[----:B------:R-:W-:Y:S01]  /*0700*/  MOV R17, RZ ;  /* 0x000000ff00117202 */ /* 0x000fe20000000f00 */
[----:B------:R-:W-:-:S04]  /*0710*/  IMAD R5, R5, -0x4, R16 ;  /* 0xfffffffc05057824 */ /* 0x000fc800078e0210 */
[----:B------:R-:W-:-:S05]  /*0720*/  IMAD.IADD R4, R8, 0x1, -R5 ;  /* 0x0000000108047824 */ /* 0x000fca00078e0a05 */
[----:B------:R-:W-:-:S13]  /*0730*/  ISETP.GT.U32.AND P1, PT, R4, -0x4, PT ;  /* 0xfffffffc0400780c */ /* 0x000fda0003f24070 */
[----:B------:R-:W-:Y:S05]  /*0740*/  @P1 BRA `(.L_x_20) ;  /* 0x00000000005c1947 */ /* 0x000fea0003800000 */
[----:B------:R-:W-:Y:S01]  /*0750*/  IMAD.IADD R17, R5, 0x1, -R9 ;  /* 0x0000000105117824 */ /* 0x000fe200078e0a09 */
[----:B------:R-:W-:Y:S01]  /*0760*/  MOV R21, R18 ;  /* 0x0000001200157202 */ /* 0x000fe20000000f00 */
[----:B------:R-:W-:Y:S02]  /*0770*/  IMAD R22, R14, UR12, R11 ;  /* 0x0000000c0e167c24 */ /* 0x000fe4000f8e020b */
[----:B------:R-:W-:-:S07]  /*0780*/  IMAD.MOV.U32 R19, RZ, RZ, R20 ;  /* 0x000000ffff137224 */ /* 0x000fce00078e0014 */
.L_x_21:
[----:B------:R-:W-:Y:S01]  /*0790*/  MOV R4, UR10 ;  /* 0x0000000a00047c02 */ /* 0x000fe20008000f00 */
[----:B------:R-:W-:-:S04]  /*07a0*/  IMAD.U32 R5, RZ, RZ, UR11 ;  /* 0x0000000bff057e24 */ /* 0x000fc8000f8e00ff */
[----:B------:R-:W-:-:S05]  /*07b0*/  IMAD.WIDE R4, R19, 0x4, R4 ;  /* 0x0000000413047825 */ /* 0x000fca00078e0204 */
[----:B0-----:R-:W2:Y:S01]  /*07c0*/  LDG.E R23, desc[UR14][R4.64+-0x8] ;  /* 0xfffff80e04177981 */ /* 0x001ea2000c1e1900 */
[----:B------:R-:W-:Y:S01]  /*07d0*/  MOV R6, UR8 ;  /* 0x0000000800067c02 */ /* 0x000fe20008000f00 */
[----:B------:R-:W-:-:S04]  /*07e0*/  IMAD.U32 R7, RZ, RZ, UR9 ;  /* 0x00000009ff077e24 */ /* 0x000fc8000f8e00ff */
[----:B------:R-:W-:-:S05]  /*07f0*/  IMAD.WIDE R6, R21, 0x4, R6 ;  /* 0x0000000415067825 */ /* 0x000fca00078e0206 */
[----:B--2---:R0:W-:Y:S04]  /*0800*/  STG.E desc[UR14][R6.64+-0x8], R23 ;  /* 0xfffff81706007986 */ /* 0x0041e8000c10190e */
[----:B------:R-:W2:Y:S04]  /*0810*/  LDG.E R25, desc[UR14][R4.64+-0x4] ;  /* 0xfffffc0e04197981 */ /* 0x000ea8000c1e1900 */
[----:B--2---:R0:W-:Y:S04]  /*0820*/  STG.E desc[UR14][R6.64+-0x4], R25 ;  /* 0xfffffc1906007986 */ /* 0x0041e8000c10190e */
[----:B------:R-:W2:Y:S04]  /*0830*/  LDG.E R27, desc[UR14][R4.64] ;  /* 0x0000000e041b7981 */ /* 0x000ea8000c1e1900 */
[----:B--2---:R0:W-:Y:S04]  /*0840*/  STG.E desc[UR14][R6.64], R27 ;  /* 0x0000001b06007986 */ /* 0x0041e8000c10190e */
[----:B------:R-:W2:Y:S01]  /*0850*/  LDG.E R29, desc[UR14][R4.64+0x4] ;  /* 0x0000040e041d7981 */ /* 0x000ea2000c1e1900 */
[----:B------:R-:W-:Y:S01]  /*0860*/  IADD3 R22, PT, PT, R22, 0x4, RZ ;  /* 0x0000000416167810 */ /* 0x000fe20007ffe0ff */
[----:B------:R-:W-:Y:S01]  /*0870*/  VIADD R19, R19, 0x4 ;  /* 0x0000000413137836 */ /* 0x000fe20000000000 */
[----:B------:R-:W-:-:S02]  /*0880*/  IADD3 R21, PT, PT, R21, 0x4, RZ ;  /* 0x0000000415157810 */ /* 0x000fc40007ffe0ff */
[----:B------:R-:W-:Y:S01]  /*0890*/  ISETP.NE.AND P1, PT, R22, RZ, PT ;  /* 0x000000ff1600720c */ /* 0x000fe20003f25270 */
[----:B--2---:R0:W-:-:S12]  /*08a0*/  STG.E desc[UR14][R6.64+0x4], R29 ;  /* 0x0000041d06007986 */ /* 0x0041d8000c10190e */
[----:B------:R-:W-:Y:S05]  /*08b0*/  @P1 BRA `(.L_x_21) ;  /* 0xfffffffc00b41947 */ /* 0x000fea000383ffff */
.L_x_20:
[----:B------:R-:W-:Y:S05]  /*08c0*/  BSYNC.RECONVERGENT B4 ;  /* 0x0000000000047941 */ /* 0x000fea0003800200 */
.L_x_19:
[----:B------:R-:W-:-:S09]  /*08d0*/  UISETP.NE.AND UP0, UPT, UR13, URZ, UPT ;  /* 0x000000ff0d00728c */ /* 0x000fd2000bf05270 */
[----:B------:R-:W-:Y:S05]  /*08e0*/  BRA.U !UP0, `(.L_x_18) ;  /* 0x0000000108407547 */ /* 0x000fea000b800000 */
[----:B------:R-:W1:Y:S01]  /*08f0*/  LDC.64 R4, c[0x0][0x380] ;  /* 0x0000e000ff047b82 */ /* 0x000e620000000a00 */
[----:B0-----:R-:W-:-:S04]  /*0900*/  IMAD.IADD R7, R20, 0x1, R17 ;  /* 0x0000000114077824 */ /* 0x001fc800078e0211 */
[----:B-1----:R-:W-:-:S03]  /*0910*/  IMAD.WIDE R4, R7, 0x4, R4 ;  /* 0x0000000407047825 */ /* 0x002fc600078e0204 */
[----:B------:R-:W0:Y:S02]  /*0920*/  LDC.64 R6, c[0x0][0x390] ;  /* 0x0000e400ff067b82 */ /* 0x000e240000000a00 */
[----:B------:R-:W2:Y:S01]  /*0930*/  LDG.E R19, desc[UR14][R4.64] ;  /* 0x0000000e04137981 */ /* 0x000ea2000c1e1900 */
[----:B------:R-:W-:Y:S01]  /*0940*/  IADD3 R17, PT, PT, R18, R17, RZ ;  /* 0x0000001112117210 */ /* 0x000fe20007ffe0ff */
[----:B------:R-:W-:-:S04]  /*0950*/  UISETP.NE.AND UP0, UPT, UR13, 0x1, UPT ;  /* 0x000000010d00788c */ /* 0x000fc8000bf05270 */
[----:B0-----:R-:W-:-:S05]  /*0960*/  IMAD.WIDE R6, R17, 0x4, R6 ;  /* 0x0000000411067825 */ /* 0x001fca00078e0206 */
[----:B--2---:R1:W-:Y:S01]  /*0970*/  STG.E desc[UR14][R6.64], R19 ;  /* 0x0000001306007986 */ /* 0x0043e2000c10190e */
[----:B------:R-:W-:Y:S05]  /*0980*/  BRA.U !UP0, `(.L_x_18) ;  /* 0x0000000108187547 */ /* 0x000fea000b800000 */
[----:B------:R-:W2:Y:S01]  /*0990*/  LDG.E R17, desc[UR14][R4.64+0x4] ;  /* 0x0000040e04117981 */ /* 0x000ea2000c1e1900 */
[----:B------:R-:W-:-:S03]  /*09a0*/  UISETP.NE.AND UP0, UPT, UR13, 0x2, UPT ;  /* 0x000000020d00788c */ /* 0x000fc6000bf05270 */
[----:B--2---:R2:W-:Y:S06]  /*09b0*/  STG.E desc[UR14][R6.64+0x4], R17 ;  /* 0x0000041106007986 */ /* 0x0045ec000c10190e */
[----:B------:R-:W-:Y:S05]  /*09c0*/  BRA.U !UP0, `(.L_x_18) ;  /* 0x0000000108087547 */ /* 0x000fea000b800000 */
[----:B------:R-:W3:Y:S04]  /*09d0*/  LDG.E R5, desc[UR14][R4.64+0x8] ;  /* 0x0000080e04057981 */ /* 0x000ee8000c1e1900 */
[----:B---3--:R3:W-:Y:S02]  /*09e0*/  STG.E desc[UR14][R6.64+0x8], R5 ;  /* 0x0000080506007986 */ /* 0x0087e4000c10190e */
.L_x_18:
[----:B------:R-:W-:Y:S05]  /*09f0*/  BSYNC.RECONVERGENT B3 ;  /* 0x0000000000037941 */ /* 0x000fea0003800200 */
.L_x_16:
[----:B------:R-:W-:Y:S01]  /*0a00*/  VIADD R15, R15, UR12 ;  /* 0x0000000c0f0f7c36 */ /* 0x000fe20008000000 */
[----:B------:R-:W-:-:S04]  /*0a10*/  IADD3 R14, PT, PT, R14, 0x1, RZ ;  /* 0x000000010e0e7810 */ /* 0x000fc80007ffe0ff */
[----:B------:R-:W-:-:S13]  /*0a20*/  ISETP.GE.AND P1, PT, R15, R16, PT ;  /* 0x000000100f00720c */ /* 0x000fda0003f26270 */
[----:B------:R-:W-:Y:S05]  /*0a30*/  @!P1 BRA `(.L_x_22) ;  /* 0xfffffff800e49947 */ /* 0x000fea000383ffff */
.L_x_15:
[----:B------:R-:W-:Y:S05]  /*0a40*/  BSYNC.RECONVERGENT B2 ;  /* 0x0000000000027941 */ /* 0x000fea0003800200 */
.L_x_14:
[----:B------:R-:W-:Y:S05]  /*0a50*/  BRA `(.L_x_23) ;  /* 0x0000000000347947 */ /* 0x000fea0003800000 */
.L_x_13:
[----:B------:R-:W-:-:S13]  /*0a60*/  ISETP.GE.AND P1, PT, R0, R17, PT ;  /* 0x000000110000720c */ /* 0x000fda0003f26270 */
[----:B------:R-:W-:Y:S05]  /*0a70*/  @P1 BRA `(.L_x_23) ;  /* 0x00000000002c1947 */ /* 0x000fea0003800000 */
[----:B------:R-:W0:Y:S01]  /*0a80*/  LDC.64 R4, c[0x0][0x380] ;  /* 0x0000e000ff047b82 */ /* 0x000e220000000a00 */
[----:B------:R-:W-:-:S07]  /*0a90*/  IMAD.MOV.U32 R16, RZ, RZ, R0 ;  /* 0x000000ffff107224 */ /* 0x000fce00078e0000 */
.L_x_24:
[----:B----4-:R-:W-:-:S05]  /*0aa0*/  IADD3 R7, PT, PT, R13, R16, RZ ;  /* 0x000000100d077210 */ /* 0x010fca0007ffe0ff */
[----:B0-----:R-:W-:-:S06]  /*0ab0*/  IMAD.WIDE R6, R7, 0x4, R4 ;  /* 0x0000000407067825 */ /* 0x001fcc00078e0204 */
[----:B------:R-:W2:Y:S01]  /*0ac0*/  LDG.E R7, desc[UR14][R6.64] ;  /* 0x0000000e06077981 */ /* 0x000ea2000c1e1900 */
[----:B------:R-:W-:Y:S01]  /*0ad0*/  IMAD.IADD R15, R12, 0x1, R16 ;  /* 0x000000010c0f7824 */ /* 0x000fe200078e0210 */
[----:B------:R-:W-:-:S03]  /*0ae0*/  IADD3 R16, PT, PT, R16, UR16, RZ ;  /* 0x0000001010107c10 */ /* 0x000fc6000fffe0ff */
[----:B------:R-:W-:Y:S01]  /*0af0*/  IMAD.WIDE R14, R15, 0x4, R2 ;  /* 0x000000040f0e7825 */ /* 0x000fe200078e0202 */
[----:B------:R-:W-:-:S04]  /*0b00*/  ISETP.GE.AND P1, PT, R16, R17, PT ;  /* 0x000000111000720c */ /* 0x000fc80003f26270 */
[----:B--2---:R4:W-:Y:S09]  /*0b10*/  STG.E desc[UR14][R14.64], R7 ;  /* 0x000000070e007986 */ /* 0x0049f2000c10190e */
[----:B------:R-:W-:Y:S05]  /*0b20*/  @!P1 BRA `(.L_x_24) ;  /* 0xfffffffc00dc9947 */ /* 0x000fea000383ffff */
.L_x_23:
[----:B------:R-:W-:Y:S05]  /*0b30*/  BSYNC.RECONVERGENT B1 ;  /* 0x0000000000017941 */ /* 0x000fea0003800200 */
.L_x_12:
[----:B------:R-:W-:Y:S05]  /*0b40*/  @!P0 BRA `(.L_x_25) ;  /* 0xfffffff8003c8947 */ /* 0x000fea000383ffff */
[----:B------:R-:W-:Y:S05]  /*0b50*/  BSYNC.RECONVERGENT B0 ;  /* 0x0000000000007941 */ /* 0x000fea0003800200 */
.L_x_11:
[----:B------:R-:W-:Y:S05]  /*0b60*/  EXIT ;  /* 0x000000000000794d */ /* 0x000fea0003800000 */
.L_x_26:
        /* <DEDUP_REMOVED lines=9> */
.L_x_28:


//--------------------- .nv.shared.reserved.0     --------------------------
	.section	.nv.shared.reserved.0,"aw",@nobits
	.weak		__nv_reservedSMEM_offset_0_alias
	.size		__nv_reservedSMEM_offset_0_alias, 0, 64
	.other		__nv_reservedSMEM_offset_0_alias,@"STO_CUDA_RESERVED_SHARED STV_DEFAULT"
__nv_reservedSMEM_offset_0_alias:
	.zero		0
	.zero		64


//--------------------- .nv.constant0._Z13gather_kernelI6__halfEvPT_PKmS2_iiiii --------------------------
	.section	.nv.constant0._Z13gather_kernelI6__halfEvPT_PKmS2_iiiii,"a",@progbits
	.sectionflags	@""
	.align	4
.nv.constant0._Z13gather_kernelI6__halfEvPT_PKmS2_iiiii:
	.zero		940


//--------------------- .nv.constant0._Z13gather_kernelIfEvPT_PKmS1_iiiii --------------------------
	.section	.nv.constant0._Z13gather_kernelIfEvPT_PKmS1_iiiii,"a",@progbits
	.sectionflags	@""
	.align	4
.nv.constant0._Z13gather_kernelIfEvPT_PKmS1_iiiii:
	.zero		940


//--------------------- SYMBOLS --------------------------

	.type		.nv.reservedSmem.offset0,@object
	.size		.nv.reservedSmem.offset0,0x4
